//
// Generated by NVIDIA NVVM Compiler
//
// Compiler Build ID: CL-36424714
// Cuda compilation tools, release 13.0, V13.0.88
// Based on NVVM 20.0.0
//

.version 9.0
.target sm_100
.address_size 64

	// .globl	_Z4multv
.extern .func  (.param .b32 func_retval0) vprintf
(
	.param .b64 vprintf_param_0,
	.param .b64 vprintf_param_1
)
;
.global .align 1 .b8 $str[8] = {107, 101, 114, 110, 101, 108, 10};
.global .align 1 .b8 $str$1[32] = {37, 102, 44, 32, 37, 102, 44, 32, 37, 102, 44, 32, 37, 102, 44, 32, 37, 102, 44, 32, 37, 102, 44, 32, 37, 102, 44, 32, 37, 102, 10};

.visible .entry _Z4multv()
{
	.local .align 16 .b8 	__local_depot0[1600];
	.reg .b64 	%SP;
	.reg .b64 	%SPL;
	.reg .b32 	%r<6>;
	.reg .b64 	%rd<13>;
	.reg .b64 	%fd<22>;

	mov.u64 	%SPL, __local_depot0;
	cvta.local.u64 	%SP, %SPL;
	add.u64 	%rd2, %SPL, 0;
	add.u64 	%rd4, %SPL, 512;
	add.u64 	%rd6, %SPL, 1024;
	mov.u64 	%rd7, $str;
	cvta.global.u64 	%rd8, %rd7;
	{ // callseq 0, 0
	.param .b64 param0;
	st.param.b64 	[param0], %rd8;
	.param .b64 param1;
	st.param.b64 	[param1], 0;
	.param .b32 retval0;
	call.uni (retval0), 
	vprintf, 
	(
	param0, 
	param1
	);
	ld.param.b32 	%r1, [retval0];
	} // callseq 0
	mov.f64 	%fd1, 0d4000000000000000;
	mov.f64 	%fd2, 0d3FF0000000000000;
	st.local.v2.f64 	[%rd2], {%fd2, %fd1};
	mov.f64 	%fd3, 0d4010000000000000;
	mov.f64 	%fd4, 0d4008000000000000;
	st.local.v2.f64 	[%rd2+16], {%fd4, %fd3};
	mov.f64 	%fd5, 0d4018000000000000;
	mov.f64 	%fd6, 0d4014000000000000;
	st.local.v2.f64 	[%rd2+32], {%fd6, %fd5};
	mov.f64 	%fd7, 0d4020000000000000;
	mov.f64 	%fd8, 0d401C000000000000;
	st.local.v2.f64 	[%rd2+48], {%fd8, %fd7};
	st.local.v2.f64 	[%rd2+64], {%fd2, %fd1};
	st.local.v2.f64 	[%rd2+80], {%fd4, %fd3};
	st.local.v2.f64 	[%rd2+96], {%fd6, %fd5};
	st.local.v2.f64 	[%rd2+112], {%fd8, %fd7};
	st.local.v2.f64 	[%rd2+128], {%fd2, %fd1};
	st.local.v2.f64 	[%rd2+144], {%fd4, %fd3};
	st.local.v2.f64 	[%rd2+160], {%fd6, %fd5};
	st.local.v2.f64 	[%rd2+176], {%fd8, %fd7};
	st.local.v2.f64 	[%rd2+192], {%fd2, %fd1};
	st.local.v2.f64 	[%rd2+208], {%fd4, %fd3};
	st.local.v2.f64 	[%rd2+224], {%fd6, %fd5};
	st.local.v2.f64 	[%rd2+240], {%fd8, %fd7};
	st.local.v2.f64 	[%rd2+256], {%fd2, %fd1};
	st.local.v2.f64 	[%rd2+272], {%fd4, %fd3};
	st.local.v2.f64 	[%rd2+288], {%fd6, %fd5};
	st.local.v2.f64 	[%rd2+304], {%fd8, %fd7};
	st.local.v2.f64 	[%rd2+320], {%fd2, %fd1};
	st.local.v2.f64 	[%rd2+336], {%fd4, %fd3};
	st.local.v2.f64 	[%rd2+352], {%fd6, %fd5};
	st.local.v2.f64 	[%rd2+368], {%fd8, %fd7};
	st.local.v2.f64 	[%rd2+384], {%fd2, %fd1};
	st.local.v2.f64 	[%rd2+400], {%fd4, %fd3};
	st.local.v2.f64 	[%rd2+416], {%fd6, %fd5};
	st.local.v2.f64 	[%rd2+432], {%fd8, %fd7};
	st.local.v2.f64 	[%rd2+448], {%fd2, %fd1};
	st.local.v2.f64 	[%rd2+464], {%fd4, %fd3};
	st.local.v2.f64 	[%rd2+480], {%fd6, %fd5};
	st.local.v2.f64 	[%rd2+496], {%fd8, %fd7};
	st.local.v2.f64 	[%rd4], {%fd7, %fd8};
	st.local.v2.f64 	[%rd4+16], {%fd5, %fd6};
	st.local.v2.f64 	[%rd4+32], {%fd3, %fd4};
	st.local.v2.f64 	[%rd4+48], {%fd1, %fd2};
	st.local.v2.f64 	[%rd4+64], {%fd7, %fd8};
	st.local.v2.f64 	[%rd4+80], {%fd5, %fd6};
	st.local.v2.f64 	[%rd4+96], {%fd3, %fd4};
	st.local.v2.f64 	[%rd4+112], {%fd1, %fd2};
	st.local.v2.f64 	[%rd4+128], {%fd7, %fd8};
	st.local.v2.f64 	[%rd4+144], {%fd5, %fd6};
	st.local.v2.f64 	[%rd4+160], {%fd3, %fd4};
	st.local.v2.f64 	[%rd4+176], {%fd1, %fd2};
	st.local.v2.f64 	[%rd4+192], {%fd7, %fd8};
	st.local.v2.f64 	[%rd4+208], {%fd5, %fd6};
	st.local.v2.f64 	[%rd4+224], {%fd3, %fd4};
	st.local.v2.f64 	[%rd4+240], {%fd1, %fd2};
	st.local.v2.f64 	[%rd4+256], {%fd7, %fd8};
	st.local.v2.f64 	[%rd4+272], {%fd5, %fd6};
	st.local.v2.f64 	[%rd4+288], {%fd3, %fd4};
	st.local.v2.f64 	[%rd4+304], {%fd1, %fd2};
	st.local.v2.f64 	[%rd4+320], {%fd7, %fd8};
	st.local.v2.f64 	[%rd4+336], {%fd5, %fd6};
	st.local.v2.f64 	[%rd4+352], {%fd3, %fd4};
	st.local.v2.f64 	[%rd4+368], {%fd1, %fd2};
	st.local.v2.f64 	[%rd4+384], {%fd7, %fd8};
	st.local.v2.f64 	[%rd4+400], {%fd5, %fd6};
	st.local.v2.f64 	[%rd4+416], {%fd3, %fd4};
	st.local.v2.f64 	[%rd4+432], {%fd1, %fd2};
	st.local.v2.f64 	[%rd4+448], {%fd7, %fd8};
	st.local.v2.f64 	[%rd4+464], {%fd5, %fd6};
	st.local.v2.f64 	[%rd4+480], {%fd3, %fd4};
	st.local.v2.f64 	[%rd4+496], {%fd1, %fd2};
	mov.f64 	%fd9, 0d0000000000000000;
	st.local.v2.f64 	[%rd6], {%fd9, %fd9};
	st.local.v2.f64 	[%rd6+16], {%fd9, %fd9};
	st.local.v2.f64 	[%rd6+32], {%fd9, %fd9};
	st.local.v2.f64 	[%rd6+48], {%fd9, %fd9};
	st.local.v2.f64 	[%rd6+64], {%fd9, %fd9};
	st.local.v2.f64 	[%rd6+80], {%fd9, %fd9};
	st.local.v2.f64 	[%rd6+96], {%fd9, %fd9};
	st.local.v2.f64 	[%rd6+112], {%fd9, %fd9};
	st.local.v2.f64 	[%rd6+128], {%fd9, %fd9};
	st.local.v2.f64 	[%rd6+144], {%fd9, %fd9};
	st.local.v2.f64 	[%rd6+160], {%fd9, %fd9};
	st.local.v2.f64 	[%rd6+176], {%fd9, %fd9};
	st.local.v2.f64 	[%rd6+192], {%fd9, %fd9};
	st.local.v2.f64 	[%rd6+208], {%fd9, %fd9};
	st.local.v2.f64 	[%rd6+224], {%fd9, %fd9};
	st.local.v2.f64 	[%rd6+240], {%fd9, %fd9};
	st.local.v2.f64 	[%rd6+256], {%fd9, %fd9};
	st.local.v2.f64 	[%rd6+272], {%fd9, %fd9};
	st.local.v2.f64 	[%rd6+288], {%fd9, %fd9};
	st.local.v2.f64 	[%rd6+304], {%fd9, %fd9};
	st.local.v2.f64 	[%rd6+320], {%fd9, %fd9};
	st.local.v2.f64 	[%rd6+336], {%fd9, %fd9};
	st.local.v2.f64 	[%rd6+352], {%fd9, %fd9};
	st.local.v2.f64 	[%rd6+368], {%fd9, %fd9};
	st.local.v2.f64 	[%rd6+384], {%fd9, %fd9};
	st.local.v2.f64 	[%rd6+400], {%fd9, %fd9};
	st.local.v2.f64 	[%rd6+416], {%fd9, %fd9};
	st.local.v2.f64 	[%rd6+432], {%fd9, %fd9};
	st.local.v2.f64 	[%rd6+448], {%fd9, %fd9};
	st.local.v2.f64 	[%rd6+464], {%fd9, %fd9};
	st.local.v2.f64 	[%rd6+480], {%fd9, %fd9};
	st.local.v2.f64 	[%rd6+496], {%fd9, %fd9};
	add.u64 	%rd9, %SP, 1536;
	add.u64 	%rd10, %SPL, 1536;
	mov.b32 	%r3, 8;
	wmma.load.a.sync.aligned.row.m8n8k4.f64 	{%fd10}, [%SP], %r3;
	wmma.load.b.sync.aligned.row.m8n8k4.f64 	{%fd11}, [%SP+512], %r3;
	wmma.mma.sync.aligned.row.row.m8n8k4.f64.f64.f64.f64.rn {%fd12, %fd13}, {%fd10}, {%fd11}, {%fd9, %fd9};
	wmma.store.d.sync.aligned.row.m8n8k4.f64 	[%SP+1024], {%fd12, %fd13}, %r3;
	ld.local.v2.f64 	{%fd14, %fd15}, [%rd6];
	ld.local.v2.f64 	{%fd16, %fd17}, [%rd6+16];
	ld.local.v2.f64 	{%fd18, %fd19}, [%rd6+32];
	ld.local.v2.f64 	{%fd20, %fd21}, [%rd6+48];
	st.local.v2.f64 	[%rd10], {%fd14, %fd15};
	st.local.v2.f64 	[%rd10+16], {%fd16, %fd17};
	st.local.v2.f64 	[%rd10+32], {%fd18, %fd19};
	st.local.v2.f64 	[%rd10+48], {%fd20, %fd21};
	mov.u64 	%rd11, $str$1;
	cvta.global.u64 	%rd12, %rd11;
	{ // callseq 1, 0
	.param .b64 param0;
	st.param.b64 	[param0], %rd12;
	.param .b64 param1;
	st.param.b64 	[param1], %rd9;
	.param .b32 retval0;
	call.uni (retval0), 
	vprintf, 
	(
	param0, 
	param1
	);
	ld.param.b32 	%r4, [retval0];
	} // callseq 1
	ret;

}


// ===== COMPILED SASS (sm_100) =====

	.target	sm_100

	.elftype	@"ET_EXEC"


//--------------------- .note.nv.tkinfo           --------------------------
	.section	.note.nv.tkinfo,"",@"SHT_NOTE"
	.sectionflags	@"SHF_NOTE_NV_TKINFO"
	.tkinfo
        /*0018*/ 	.word	0x00000002
        /*0030*/ 	.string	""
        /*0030*/ 	.string	"ptxas"
        /*0030*/ 	.string	"Cuda compilation tools, release 13.0, V13.0.88"
        /*0030*/ 	.string	"Build cuda_13.0.r13.0/compiler.36424714_0"
        /*0030*/ 	.string	"-arch sm_100 -m 64 "



//--------------------- .note.nv.cuinfo           --------------------------
	.section	.note.nv.cuinfo,"",@"SHT_NOTE"
	.sectionflags	@"SHF_NOTE_NV_CUINFO"
        /*0018*/ 	.short	0x0002
        /*001a*/ 	.short	0x0064
        /*001c*/ 	.short	0x0082
	.zero		2


//--------------------- .nv.info                  --------------------------
	.section	.nv.info,"",@"SHT_CUDA_INFO"
	.align	4


	//----- nvinfo : EIATTR_REGCOUNT
	.align		4
        /*0000*/ 	.byte	0x04, 0x2f
        /*0002*/ 	.short	(.L_3 - .L_2)
	.align		4
.L_2:
        /*0004*/ 	.word	index@(_Z4multv)
        /*0008*/ 	.word	0x00000020


	//----- nvinfo : EIATTR_FRAME_SIZE
	.align		4
.L_3:
        /*000c*/ 	.byte	0x04, 0x11
        /*000e*/ 	.short	(.L_5 - .L_4)
	.align		4
.L_4:
        /*0010*/ 	.word	index@(_Z4multv)
        /*0014*/ 	.word	0x00000640


	//----- nvinfo : EIATTR_MIN_STACK_SIZE
	.align		4
.L_5:
        /*0018*/ 	.byte	0x04, 0x12
        /*001a*/ 	.short	(.L_7 - .L_6)
	.align		4
.L_6:
        /*001c*/ 	.word	index@(_Z4multv)
        /*0020*/ 	.word	0x00000640
.L_7:


//--------------------- .nv.compat                --------------------------
	.section	.nv.compat,"",@"SHT_CUDA_COMPAT_INFO"
	.align	4
        /*0000*/ 	.byte	0x02, 0x09, 0x00, 0x00, 0x02, 0x02, 0x01, 0x00, 0x02, 0x05, 0x05, 0x00, 0x03, 0x07, 0x01, 0x01
        /*0010*/ 	.byte	0x02, 0x03, 0x00, 0x00, 0x02, 0x06, 0x01, 0x00, 0x04, 0x0b, 0x08, 0x00, 0x01, 0x00, 0x00, 0x00
        /*0020*/ 	.byte	0x00, 0x00, 0x00, 0x00


//--------------------- .nv.info._Z4multv         --------------------------
	.section	.nv.info._Z4multv,"",@"SHT_CUDA_INFO"
	.sectionflags	@""
	.align	4


	//----- nvinfo : EIATTR_CUDA_API_VERSION
	.align		4
        /*0000*/ 	.byte	0x04, 0x37
        /*0002*/ 	.short	(.L_9 - .L_8)
.L_8:
        /*0004*/ 	.word	0x00000082


	//----- nvinfo : EIATTR_SPARSE_MMA_MASK
	.align		4
.L_9:
        /*0008*/ 	.byte	0x03, 0x50
        /*000a*/ 	.short	0x0000


	//----- nvinfo : EIATTR_WMMA_USED
	.align		4
        /*000c*/ 	.byte	0x01, 0x2b
	.zero		2


	//----- nvinfo : EIATTR_MAXREG_COUNT
	.align		4
        /*0010*/ 	.byte	0x03, 0x1b
        /*0012*/ 	.short	0x00ff


	//----- nvinfo : EIATTR_EXTERNS
	.align		4
        /*0014*/ 	.byte	0x04, 0x0f
        /*0016*/ 	.short	(.L_11 - .L_10)


	//   ....[0]....
	.align		4
.L_10:
        /*0018*/ 	.word	index@(vprintf)


	//----- nvinfo : EIATTR_MERCURY_ISA_VERSION
	.align		4
.L_11:
        /*001c*/ 	.byte	0x03, 0x5f
        /*001e*/ 	.short	0x0101


	//----- nvinfo : EIATTR_VRC_CTA_INIT_COUNT
	.align		4
        /*0020*/ 	.byte	0x02, 0x4a
	.zero		1
	.zero		1


	//----- nvinfo : EIATTR_SYSCALL_OFFSETS
	.align		4
        /*0024*/ 	.byte	0x04, 0x46
        /*0026*/ 	.short	(.L_13 - .L_12)


	//   ....[0]....
.L_12:
        /*0028*/ 	.word	0x000000e0


	//   ....[1]....
        /*002c*/ 	.word	0x00000ac0


	//----- nvinfo : EIATTR_EXIT_INSTR_OFFSETS
	.align		4
.L_13:
        /*0030*/ 	.byte	0x04, 0x1c
        /*0032*/ 	.short	(.L_15 - .L_14)


	//   ....[0]....
.L_14:
        /*0034*/ 	.word	0x00000ad0


	//----- nvinfo : EIATTR_SW_WAR
	.align		4
.L_15:
        /*0038*/ 	.byte	0x04, 0x36
        /*003a*/ 	.short	(.L_17 - .L_16)
.L_16:
        /*003c*/ 	.word	0x00000008
.L_17:


//--------------------- .nv.callgraph             --------------------------
	.section	.nv.callgraph,"",@"SHT_CUDA_CALLGRAPH"
	.align	4
	.sectionentsize	8
	.align		4
        /*0000*/ 	.word	0x00000000
	.align		4
        /*0004*/ 	.word	0xffffffff
	.align		4
        /*0008*/ 	.word	index@(_Z4multv)
	.align		4
        /*000c*/ 	.word	index@(vprintf)
	.align		4
        /*0010*/ 	.word	0x00000000
	.align		4
        /*0014*/ 	.word	0xfffffffe
	.align		4
        /*0018*/ 	.word	0x00000000
	.align		4
        /*001c*/ 	.word	0xfffffffd
	.align		4
        /*0020*/ 	.word	0x00000000
	.align		4
        /*0024*/ 	.word	0xfffffffc


//--------------------- .nv.constant4             --------------------------
	.section	.nv.constant4,"a",@progbits
	.align	8
	.align		8
.nv.constant4:
        /*0000*/ 	.dword	vprintf
	.align		8
        /*0008*/ 	.dword	$str
	.align		8
        /*0010*/ 	.dword	$str$1


//--------------------- .text._Z4multv            --------------------------
	.section	.text._Z4multv,"ax",@progbits
	.align	128
        .global         _Z4multv
        .type           _Z4multv,@function
        .size           _Z4multv,(.L_x_3 - _Z4multv)
        .other          _Z4multv,@"STO_CUDA_ENTRY STV_DEFAULT"
_Z4multv:
.text._Z4multv:
[----:B------:R-:W0:Y:S01]  /*0000*/  LDC R1, c[0x0][0x37c] ;  /* 0x0000df00ff017b82 */ /* 0x000e220000000800 */
[----:B------:R-:W-:Y:S01]  /*0010*/  MOV R17, 0x0 ;  /* 0x0000000000117802 */ /* 0x000fe20000000f00 */
[----:B------:R-:W1:Y:S01]  /*0020*/  LDCU UR4, c[0x0][0x2f8] ;  /* 0x00005f00ff0477ac */ /* 0x000e620008000800 */
[----:B0-----:R-:W-:Y:S01]  /*0030*/  VIADD R1, R1, 0xfffff9c0 ;  /* 0xfffff9c001017836 */ /* 0x001fe20000000000 */
[----:B------:R-:W-:-:S04]  /*0040*/  CS2R R6, SRZ ;  /* 0x0000000000067805 */ /* 0x000fc8000001ff00 */
[----:B------:R0:W2:Y:S01]  /*0050*/  LDC.64 R8, c[0x4][R17] ;  /* 0x0100000011087b82 */ /* 0x0000a20000000a00 */
[----:B------:R-:W3:Y:S01]  /*0060*/  LDCU.64 UR6, c[0x4][0x8] ;  /* 0x01000100ff0677ac */ /* 0x000ee20008000a00 */
[----:B------:R-:W4:Y:S01]  /*0070*/  LDCU UR5, c[0x0][0x2fc] ;  /* 0x00005f80ff0577ac */ /* 0x000f220008000800 */
[----:B------:R-:W0:Y:S01]  /*0080*/  LDCU.64 UR36, c[0x0][0x358] ;  /* 0x00006b00ff2477ac */ /* 0x000e220008000a00 */
[----:B-1----:R-:W-:Y:S01]  /*0090*/  IADD3 R2, P0, PT, R1, UR4, RZ ;  /* 0x0000000401027c10 */ /* 0x002fe2000ff1e0ff */
[----:B---3--:R-:W-:Y:S01]  /*00a0*/  IMAD.U32 R4, RZ, RZ, UR6 ;  /* 0x00000006ff047e24 */ /* 0x008fe2000f8e00ff */
[----:B------:R-:W-:-:S03]  /*00b0*/  MOV R5, UR7 ;  /* 0x0000000700057c02 */ /* 0x000fc60008000f00 */
[----:B0---4-:R-:W-:-:S08]  /*00c0*/  IMAD.X R16, RZ, RZ, UR5, P0 ;  /* 0x00000005ff107e24 */ /* 0x011fd000080e06ff */
[----:B------:R-:W-:-:S07]  /*00d0*/  LEPC R20, `(.L_x_0) ;  /* 0x000000001014794e */ /* 0x000fce0000000000 */
[----:B--2---:R-:W-:Y:S05]  /*00e0*/  CALL.ABS.NOINC R8 ;  /* 0x0000000008007343 */ /* 0x004fea0003c00000 */
.L_x_0:
[----:B------:R-:W0:Y:S01]  /*00f0*/  S2R R0, SR_LANEID ;  /* 0x0000000000007919 */ /* 0x000e220000000000 */
[----:B------:R-:W-:Y:S01]  /*0100*/  IMAD.MOV.U32 R4, RZ, RZ, 0x0 ;  /* 0x00000000ff047424 */ /* 0x000fe200078e00ff */
[----:B------:R-:W-:Y:S01]  /*0110*/  MOV R5, 0x3ff00000 ;  /* 0x3ff0000000057802 */ /* 0x000fe20000000f00 */
[----:B------:R-:W-:Y:S01]  /*0120*/  IMAD.MOV.U32 R6, RZ, RZ, 0x0 ;  /* 0x00000000ff067424 */ /* 0x000fe200078e00ff */
[----:B------:R-:W-:Y:S01]  /*0130*/  MOV R9, 0x401c0000 ;  /* 0x401c000000097802 */ /* 0x000fe20000000f00 */
[----:B------:R-:W-:Y:S01]  /*0140*/  IMAD.MOV.U32 R7, RZ, RZ, 0x40000000 ;  /* 0x40000000ff077424 */ /* 0x000fe200078e00ff */
[----:B------:R-:W-:Y:S01]  /*0150*/  MOV R19, RZ ;  /* 0x000000ff00137202 */ /* 0x000fe20000000f00 */
[----:B------:R-:W-:Y:S01]  /*0160*/  IMAD.MOV.U32 R8, RZ, RZ, 0x0 ;  /* 0x00000000ff087424 */ /* 0x000fe200078e00ff */
[----:B------:R-:W-:Y:S01]  /*0170*/  MOV R12, 0x0 ;  /* 0x00000000000c7802 */ /* 0x000fe20000000f00 */
[----:B------:R-:W-:Y:S01]  /*0180*/  IMAD.MOV.U32 R10, RZ, RZ, 0x0 ;  /* 0x00000000ff0a7424 */ /* 0x000fe200078e00ff */
[----:B------:R-:W-:Y:S01]  /*0190*/  STL.128 [R1], R4 ;  /* 0x0000000401007387 */ /* 0x000fe20000100c00 */
[----:B------:R-:W-:Y:S01]  /*01a0*/  IMAD.MOV.U32 R11, RZ, RZ, 0x40200000 ;  /* 0x40200000ff0b7424 */ /* 0x000fe200078e00ff */
[----:B------:R-:W-:Y:S01]  /*01b0*/  MOV R15, 0x40100000 ;  /* 0x40100000000f7802 */ /* 0x000fe20000000f00 */
[----:B------:R-:W-:Y:S01]  /*01c0*/  IMAD.MOV.U32 R13, RZ, RZ, 0x40080000 ;  /* 0x40080000ff0d7424 */ /* 0x000fe200078e00ff */
[----:B------:R-:W-:Y:S01]  /*01d0*/  STL.128 [R1+0x40], R4 ;  /* 0x0000400401007387 */ /* 0x000fe20000100c00 */
[----:B------:R-:W-:Y:S01]  /*01e0*/  IMAD.MOV.U32 R14, RZ, RZ, 0x0 ;  /* 0x00000000ff0e7424 */ /* 0x000fe200078e00ff */
[----:B------:R-:W-:Y:S01]  /*01f0*/  MOV R22, 0x0 ;  /* 0x0000000000167802 */ /* 0x000fe20000000f00 */
[----:B------:R-:W-:Y:S01]  /*0200*/  IMAD.MOV.U32 R20, RZ, RZ, 0x0 ;  /* 0x00000000ff147424 */ /* 0x000fe200078e00ff */
[----:B------:R-:W-:Y:S01]  /*0210*/  STL.128 [R1+0x80], R4 ;  /* 0x0000800401007387 */ /* 0x000fe20000100c00 */
[----:B------:R-:W-:-:S02]  /*0220*/  IMAD.MOV.U32 R21, RZ, RZ, 0x40140000 ;  /* 0x40140000ff157424 */ /* 0x000fc400078e00ff */
[----:B------:R-:W-:Y:S01]  /*0230*/  IMAD.MOV.U32 R23, RZ, RZ, 0x40180000 ;  /* 0x40180000ff177424 */ /* 0x000fe200078e00ff */
[----:B------:R-:W-:Y:S04]  /*0240*/  STL.128 [R1+0xc0], R4 ;  /* 0x0000c00401007387 */ /* 0x000fe80000100c00 */
[----:B------:R-:W-:Y:S04]  /*0250*/  STL.128 [R1+0x100], R4 ;  /* 0x0001000401007387 */ /* 0x000fe80000100c00 */
[----:B------:R-:W-:Y:S01]  /*0260*/  STL.128 [R1+0x140], R4 ;  /* 0x0001400401007387 */ /* 0x000fe20000100c00 */
[----:B0-----:R-:W-:-:S03]  /*0270*/  SHF.R.U32.HI R18, RZ, 0x2, R0 ;  /* 0x00000002ff127819 */ /* 0x001fc60000011600 */
[----:B------:R-:W-:Y:S04]  /*0280*/  STL.128 [R1+0x180], R4 ;  /* 0x0001800401007387 */ /* 0x000fe80000100c00 */
[----:B------:R0:W-:Y:S04]  /*0290*/  STL.128 [R1+0x1c0], R4 ;  /* 0x0001c00401007387 */ /* 0x0001e80000100c00 */
[----:B------:R-:W-:Y:S04]  /*02a0*/  STL.128 [R1+0x30], R8 ;  /* 0x0000300801007387 */ /* 0x000fe80000100c00 */
[----:B------:R-:W-:Y:S04]  /*02b0*/  STL.128 [R1+0x70], R8 ;  /* 0x0000700801007387 */ /* 0x000fe80000100c00 */
[----:B------:R-:W-:Y:S01]  /*02c0*/  STL.128 [R1+0xb0], R8 ;  /* 0x0000b00801007387 */ /* 0x000fe20000100c00 */
[----:B0-----:R-:W-:Y:S01]  /*02d0*/  IMAD.MOV.U32 R5, RZ, RZ, 0x40180000 ;  /* 0x40180000ff057424 */ /* 0x001fe200078e00ff */
[----:B------:R-:W-:-:S02]  /*02e0*/  MOV R7, 0x40140000 ;  /* 0x4014000000077802 */ /* 0x000fc40000000f00 */
[----:B------:R-:W-:Y:S04]  /*02f0*/  STL.128 [R1+0xf0], R8 ;  /* 0x0000f00801007387 */ /* 0x000fe80000100c00 */
[----:B------:R-:W-:Y:S04]  /*0300*/  STL.128 [R1+0x210], R4 ;  /* 0x0002100401007387 */ /* 0x000fe80000100c00 */
[----:B------:R-:W-:Y:S04]  /*0310*/  STL.128 [R1+0x250], R4 ;  /* 0x0002500401007387 */ /* 0x000fe80000100c00 */
[----:B------:R-:W-:Y:S04]  /*0320*/  STL.128 [R1+0x290], R4 ;  /* 0x0002900401007387 */ /* 0x000fe80000100c00 */
[----:B------:R-:W-:Y:S04]  /*0330*/  STL.128 [R1+0x2d0], R4 ;  /* 0x0002d00401007387 */ /* 0x000fe80000100c00 */
[----:B------:R-:W-:Y:S04]  /*0340*/  STL.128 [R1+0x310], R4 ;  /* 0x0003100401007387 */ /* 0x000fe80000100c00 */
[----:B------:R-:W-:Y:S04]  /*0350*/  STL.128 [R1+0x350], R4 ;  /* 0x0003500401007387 */ /* 0x000fe80000100c00 */
[----:B------:R-:W-:Y:S04]  /*0360*/  STL.128 [R1+0x390], R4 ;  /* 0x0003900401007387 */ /* 0x000fe80000100c00 */
[----:B------:R0:W-:Y:S04]  /*0370*/  STL.128 [R1+0x3d0], R4 ;  /* 0x0003d00401007387 */ /* 0x0001e80000100c00 */
[----:B------:R-:W-:Y:S04]  /*0380*/  STL.128 [R1+0x130], R8 ;  /* 0x0001300801007387 */ /* 0x000fe80000100c00 */
[----:B------:R-:W-:Y:S04]  /*0390*/  STL.128 [R1+0x170], R8 ;  /* 0x0001700801007387 */ /* 0x000fe80000100c00 */
[----:B------:R-:W-:Y:S01]  /*03a0*/  STL.128 [R1+0x1b0], R8 ;  /* 0x0001b00801007387 */ /* 0x000fe20000100c00 */
[----:B0-----:R-:W-:Y:S01]  /*03b0*/  LOP3.LUT R4, R0, 0x3, RZ, 0xc0, !PT ;  /* 0x0000000300047812 */ /* 0x001fe200078ec0ff */
[----:B------:R-:W-:-:S02]  /*03c0*/  IMAD.MOV.U32 R5, RZ, RZ, RZ ;  /* 0x000000ffff057224 */ /* 0x000fc400078e00ff */
[----:B------:R0:W-:Y:S02]  /*03d0*/  STL.128 [R1+0x1f0], R8 ;  /* 0x0001f00801007387 */ /* 0x0001e40000100c00 */
[----:B------:R-:W-:Y:S02]  /*03e0*/  IMAD.WIDE.U32 R6, R4, 0x8, R18 ;  /* 0x0000000804067825 */ /* 0x000fe400078e0012 */
[----:B------:R-:W-:Y:S02]  /*03f0*/  STL.128 [R1+0x10], R12 ;  /* 0x0000100c01007387 */ /* 0x000fe40000100c00 */
[----:B------:R-:W-:Y:S02]  /*0400*/  IMAD.WIDE.U32 R4, R18, 0x8, R4 ;  /* 0x0000000812047825 */ /* 0x000fe400078e0004 */
[----:B------:R-:W-:Y:S04]  /*0410*/  STL.128 [R1+0x50], R12 ;  /* 0x0000500c01007387 */ /* 0x000fe80000100c00 */
[----:B------:R-:W-:Y:S01]  /*0420*/  STL.128 [R1+0x90], R12 ;  /* 0x0000900c01007387 */ /* 0x000fe20000100c00 */
[----:B0-----:R-:W-:-:S03]  /*0430*/  IMAD.MOV.U32 R9, RZ, RZ, 0x40100000 ;  /* 0x40100000ff097424 */ /* 0x001fc600078e00ff */
[----:B------:R-:W-:Y:S01]  /*0440*/  STL.128 [R1+0xd0], R12 ;  /* 0x0000d00c01007387 */ /* 0x000fe20000100c00 */
[----:B------:R-:W-:-:S03]  /*0450*/  IMAD.MOV.U32 R11, RZ, RZ, 0x40080000 ;  /* 0x40080000ff0b7424 */ /* 0x000fc600078e00ff */
[----:B------:R-:W-:Y:S04]  /*0460*/  STL.128 [R1+0x110], R12 ;  /* 0x0001100c01007387 */ /* 0x000fe80000100c00 */
[----:B------:R-:W-:Y:S04]  /*0470*/  STL.128 [R1+0x150], R12 ;  /* 0x0001500c01007387 */ /* 0x000fe80000100c00 */
[----:B------:R-:W-:Y:S04]  /*0480*/  STL.128 [R1+0x190], R12 ;  /* 0x0001900c01007387 */ /* 0x000fe80000100c00 */
[----:B------:R0:W-:Y:S04]  /*0490*/  STL.128 [R1+0x1d0], R12 ;  /* 0x0001d00c01007387 */ /* 0x0001e80000100c00 */
[----:B------:R-:W-:Y:S04]  /*04a0*/  STL.128 [R1+0x20], R20 ;  /* 0x0000201401007387 */ /* 0x000fe80000100c00 */
[----:B------:R-:W-:Y:S04]  /*04b0*/  STL.128 [R1+0x60], R20 ;  /* 0x0000601401007387 */ /* 0x000fe80000100c00 */
[----:B------:R-:W-:Y:S01]  /*04c0*/  STL.128 [R1+0xa0], R20 ;  /* 0x0000a01401007387 */ /* 0x000fe20000100c00 */
[----:B0-----:R-:W-:Y:S01]  /*04d0*/  MOV R13, 0x40200000 ;  /* 0x40200000000d7802 */ /* 0x001fe20000000f00 */
[----:B------:R-:W-:-:S02]  /*04e0*/  IMAD.MOV.U32 R15, RZ, RZ, 0x401c0000 ;  /* 0x401c0000ff0f7424 */ /* 0x000fc400078e00ff */
[----:B------:R-:W-:Y:S04]  /*04f0*/  STL.128 [R1+0xe0], R20 ;  /* 0x0000e01401007387 */ /* 0x000fe80000100c00 */
[----:B------:R-:W-:Y:S04]  /*0500*/  STL.128 [R1+0x120], R20 ;  /* 0x0001201401007387 */ /* 0x000fe80000100c00 */
[----:B------:R-:W-:Y:S04]  /*0510*/  STL.128 [R1+0x160], R20 ;  /* 0x0001601401007387 */ /* 0x000fe80000100c00 */
[----:B------:R-:W-:Y:S04]  /*0520*/  STL.128 [R1+0x1a0], R20 ;  /* 0x0001a01401007387 */ /* 0x000fe80000100c00 */
[----:B------:R0:W-:Y:S04]  /*0530*/  STL.128 [R1+0x1e0], R20 ;  /* 0x0001e01401007387 */ /* 0x0001e80000100c00 */
[----:B------:R-:W-:Y:S04]  /*0540*/  STL.128 [R1+0x220], R8 ;  /* 0x0002200801007387 */ /* 0x000fe80000100c00 */
[----:B------:R-:W-:Y:S04]  /*0550*/  STL.128 [R1+0x260], R8 ;  /* 0x0002600801007387 */ /* 0x000fe80000100c00 */
[----:B------:R-:W-:Y:S04]  /*0560*/  STL.128 [R1+0x2a0], R8 ;  /* 0x0002a00801007387 */ /* 0x000fe80000100c00 */
[----:B------:R-:W-:Y:S01]  /*0570*/  STL.128 [R1+0x2e0], R8 ;  /* 0x0002e00801007387 */ /* 0x000fe20000100c00 */
[----:B0-----:R-:W-:-:S03]  /*0580*/  LEA R20, P1, R6, R2, 0x3 ;  /* 0x0000000206147211 */ /* 0x001fc600078218ff */
[----:B------:R-:W-:Y:S01]  /*0590*/  STL.128 [R1+0x320], R8 ;  /* 0x0003200801007387 */ /* 0x000fe20000100c00 */
[----:B------:R-:W-:-:S03]  /*05a0*/  LEA.HI.X R21, R6, R16, R7, 0x3, P1 ;  /* 0x0000001006157211 */ /* 0x000fc600008f1c07 */
[----:B------:R-:W-:Y:S04]  /*05b0*/  STL.128 [R1+0x360], R8 ;  /* 0x0003600801007387 */ /* 0x000fe80000100c00 */
[----:B------:R-:W-:Y:S04]  /*05c0*/  STL.128 [R1+0x3a0], R8 ;  /* 0x0003a00801007387 */ /* 0x000fe80000100c00 */
[----:B------:R0:W-:Y:S04]  /*05d0*/  STL.128 [R1+0x3e0], R8 ;  /* 0x0003e00801007387 */ /* 0x0001e80000100c00 */
        /* <DEDUP_REMOVED lines=8> */
[----:B------:R-:W-:Y:S04]  /*0660*/  STL.128 [R1+0x380], R12 ;  /* 0x0003800c01007387 */ /* 0x000fe80000100c00 */
[----:B------:R0:W-:Y:S04]  /*0670*/  STL.128 [R1+0x3c0], R12 ;  /* 0x0003c00c01007387 */ /* 0x0001e80000100c00 */
[----:B------:R-:W-:Y:S04]  /*0680*/  STL.128 [R1+0x400], RZ ;  /* 0x000400ff01007387 */ /* 0x000fe80000100c00 */
[----:B------:R-:W-:Y:S04]  /*0690*/  STL.128 [R1+0x410], RZ ;  /* 0x000410ff01007387 */ /* 0x000fe80000100c00 */
[----:B------:R-:W-:Y:S01]  /*06a0*/  STL.128 [R1+0x420], RZ ;  /* 0x000420ff01007387 */ /* 0x000fe20000100c00 */
[----:B0-----:R-:W-:Y:S01]  /*06b0*/  MOV R13, 0x40000000 ;  /* 0x40000000000d7802 */ /* 0x001fe20000000f00 */
[----:B------:R-:W-:-:S02]  /*06c0*/  IMAD.MOV.U32 R15, RZ, RZ, 0x3ff00000 ;  /* 0x3ff00000ff0f7424 */ /* 0x000fc400078e00ff */
[----:B------:R-:W-:Y:S04]  /*06d0*/  STL.128 [R1+0x430], RZ ;  /* 0x000430ff01007387 */ /* 0x000fe80000100c00 */
        /* <DEDUP_REMOVED lines=8> */
[----:B------:R-:W-:Y:S04]  /*0760*/  STL.128 [R1+0x440], RZ ;  /* 0x000440ff01007387 */ /* 0x000fe80000100c00 */
        /* <DEDUP_REMOVED lines=27> */
[----:B------:R-:W2:Y:S04]  /*0920*/  LD.E.64 R4, desc[UR36][R10.64] ;  /* 0x000000240a047980 */ /* 0x000ea8000c101b00 */
[----:B------:R-:W2:Y:S01]  /*0930*/  LD.E.64 R6, desc[UR36][R20.64+0x200] ;  /* 0x0002002414067980 */ /* 0x000ea2000c101b00 */
[----:B------:R-:W-:Y:S01]  /*0940*/  SHF.L.U32 R0, R0, 0x1, RZ ;  /* 0x0000000100007819 */ /* 0x000fe200000006ff */
[----:B------:R-:W-:Y:S01]  /*0950*/  IMAD.MOV.U32 R9, RZ, RZ, RZ ;  /* 0x000000ffff097224 */ /* 0x000fe200078e00ff */
[----:B------:R-:W-:Y:S05]  /*0960*/  WARPSYNC.ALL ;  /* 0x0000000000007948 */ /* 0x000fea0003800000 */
[----:B------:R-:W-:Y:S01]  /*0970*/  LOP3.LUT R8, R0, 0x6, RZ, 0xe2, !PT ;  /* 0x0000000600087812 */ /* 0x000fe200078ee2ff */
[----:B------:R1:W3:Y:S01]  /*0980*/  LDC.64 R28, c[0x4][R17] ;  /* 0x01000000111c7b82 */ /* 0x0002e20000000a00 */
[----:B------:R-:W4:Y:S03]  /*0990*/  LDCU.64 UR4, c[0x4][0x10] ;  /* 0x01000200ff0477ac */ /* 0x000f260008000a00 */
[----:B------:R-:W-:-:S03]  /*09a0*/  IMAD.WIDE.U32 R8, R18, 0x8, R8 ;  /* 0x0000000812087825 */ /* 0x000fc600078e0008 */
[----:B------:R-:W-:-:S04]  /*09b0*/  LEA R18, P0, R8, R2, 0x3 ;  /* 0x0000000208127211 */ /* 0x000fc800078018ff */
[----:B------:R-:W-:Y:S01]  /*09c0*/  LEA.HI.X R19, R8, R16, R9, 0x3, P0 ;  /* 0x0000001008137211 */ /* 0x000fe200000f1c09 */
[----:B--2---:R-:W2:Y:S04]  /*09d0*/  DMMA.8x8x4 R4, R4, R6, RZ ;  /* 0x000000060404723f */ /* 0x004ea800000000ff */
[----:B--2---:R2:W-:Y:S04]  /*09e0*/  ST.E.128 desc[UR36][R18.64+0x400], R4 ;  /* 0x0004000412007985 */ /* 0x0045e8000c101d24 */
[----:B------:R-:W5:Y:S04]  /*09f0*/  LDL.128 R8, [R1+0x400] ;  /* 0x0004000001087983 */ /* 0x000f680000100c00 */
[----:B0-----:R-:W3:Y:S04]  /*0a00*/  LDL.128 R12, [R1+0x410] ;  /* 0x00041000010c7983 */ /* 0x001ee80000100c00 */
[----:B------:R-:W3:Y:S04]  /*0a10*/  LDL.128 R20, [R1+0x420] ;  /* 0x0004200001147983 */ /* 0x000ee80000100c00 */
[----:B------:R-:W3:Y:S01]  /*0a20*/  LDL.128 R24, [R1+0x430] ;  /* 0x0004300001187983 */ /* 0x000ee20000100c00 */
[----:B--2---:R-:W-:Y:S01]  /*0a30*/  IADD3 R6, P0, PT, R2, 0x600, RZ ;  /* 0x0000060002067810 */ /* 0x004fe20007f1e0ff */
[----:B----4-:R-:W-:Y:S01]  /*0a40*/  IMAD.U32 R5, RZ, RZ, UR5 ;  /* 0x00000005ff057e24 */ /* 0x010fe2000f8e00ff */
[----:B------:R-:W-:-:S02]  /*0a50*/  MOV R4, UR4 ;  /* 0x0000000400047c02 */ /* 0x000fc40008000f00 */
[----:B------:R-:W-:Y:S01]  /*0a60*/  IADD3.X R7, PT, PT, RZ, R16, RZ, P0, !PT ;  /* 0x00000010ff077210 */ /* 0x000fe200007fe4ff */
[----:B-----5:R1:W-:Y:S04]  /*0a70*/  STL.128 [R1+0x600], R8 ;  /* 0x0006000801007387 */ /* 0x0203e80000100c00 */
[----:B---3--:R1:W-:Y:S04]  /*0a80*/  STL.128 [R1+0x610], R12 ;  /* 0x0006100c01007387 */ /* 0x0083e80000100c00 */
[----:B------:R1:W-:Y:S04]  /*0a90*/  STL.128 [R1+0x620], R20 ;  /* 0x0006201401007387 */ /* 0x0003e80000100c00 */
[----:B------:R1:W-:Y:S02]  /*0aa0*/  STL.128 [R1+0x630], R24 ;  /* 0x0006301801007387 */ /* 0x0003e40000100c00 */
[----:B-1----:R-:W-:-:S07]  /*0ab0*/  LEPC R20, `(.L_x_1) ;  /* 0x000000001014794e */ /* 0x002fce0000000000 */
[----:B------:R-:W-:Y:S05]  /*0ac0*/  CALL.ABS.NOINC R28 ;  /* 0x000000001c007343 */ /* 0x000fea0003c00000 */
.L_x_1:
[----:B------:R-:W-:Y:S05]  /*0ad0*/  EXIT ;  /* 0x000000000000794d */ /* 0x000fea0003800000 */
.L_x_2:
[----:B------:R-:W-:-:S00]  /*0ae0*/  BRA `(.L_x_2) ;  /* 0xfffffffc00fc7947 */ /* 0x000fc0000383ffff */
[----:B------:R-:W-:-:S00]  /*0af0*/  NOP ;  /* 0x0000000000007918 */ /* 0x000fc00000000000 */
        /* <DEDUP_REMOVED lines=8> */
.L_x_3:


//--------------------- .nv.global.init           --------------------------
	.section	.nv.global.init,"aw",@progbits
.nv.global.init:
	.type		$str,@object
	.size		$str,($str$1 - $str)
$str:
        /*0000*/ 	.byte	0x6b, 0x65, 0x72, 0x6e, 0x65, 0x6c, 0x0a, 0x00
	.type		$str$1,@object
	.size		$str$1,(.L_1 - $str$1)
$str$1:
        /*0008*/ 	.byte	0x25, 0x66, 0x2c, 0x20, 0x25, 0x66, 0x2c, 0x20, 0x25, 0x66, 0x2c, 0x20, 0x25, 0x66, 0x2c, 0x20
        /*0018*/ 	.byte	0x25, 0x66, 0x2c, 0x20, 0x25, 0x66, 0x2c, 0x20, 0x25, 0x66, 0x2c, 0x20, 0x25, 0x66, 0x0a, 0x00
.L_1:


//--------------------- .nv.shared.reserved.0     --------------------------
	.section	.nv.shared.reserved.0,"aw",@nobits
	.weak		__nv_reservedSMEM_offset_0_alias
	.size		__nv_reservedSMEM_offset_0_alias, 0, 64
	.other		__nv_reservedSMEM_offset_0_alias,@"STO_CUDA_RESERVED_SHARED STV_DEFAULT"
__nv_reservedSMEM_offset_0_alias:
	.zero		0
	.zero		64


//--------------------- .nv.constant0._Z4multv    --------------------------
	.section	.nv.constant0._Z4multv,"a",@progbits
	.sectionflags	@""
	.align	4
.nv.constant0._Z4multv:
	.zero		896


//--------------------- SYMBOLS --------------------------

	.type		.nv.reservedSmem.offset0,@object
	.size		.nv.reservedSmem.offset0,0x4
	.type		vprintf,@function
